//
// Generated by NVIDIA NVVM Compiler
//
// Compiler Build ID: CL-36424714
// Cuda compilation tools, release 13.0, V13.0.88
// Based on NVVM 20.0.0
//

.version 9.0
.target sm_100
.address_size 64

	// .globl	_Z10kmp_kernelPcS_PiS0_ii
.global .align 4 .b8 precalc_xorwow_matrix[102400];
.global .align 4 .b8 precalc_xorwow_offset_matrix[102400];
.global .align 4 .b8 mrg32k3aM1[2304];
.global .align 4 .b8 mrg32k3aM2[2304];
.global .align 4 .b8 mrg32k3aM1SubSeq[2016];
.global .align 4 .b8 mrg32k3aM2SubSeq[2016];
.global .align 4 .b8 mrg32k3aM1Seq[2304];
.global .align 4 .b8 mrg32k3aM2Seq[2304];
.const .align 8 .b8 __cr_lgamma_table[72];

.visible .entry _Z10kmp_kernelPcS_PiS0_ii(
	.param .u64 .ptr .align 1 _Z10kmp_kernelPcS_PiS0_ii_param_0,
	.param .u64 .ptr .align 1 _Z10kmp_kernelPcS_PiS0_ii_param_1,
	.param .u64 .ptr .align 1 _Z10kmp_kernelPcS_PiS0_ii_param_2,
	.param .u64 .ptr .align 1 _Z10kmp_kernelPcS_PiS0_ii_param_3,
	.param .u32 _Z10kmp_kernelPcS_PiS0_ii_param_4,
	.param .u32 _Z10kmp_kernelPcS_PiS0_ii_param_5
)
{
	.reg .pred 	%p<9>;
	.reg .b16 	%rs<5>;
	.reg .b32 	%r<40>;
	.reg .b64 	%rd<22>;
	.reg .b64 	%fd<4>;

	ld.param.u64 	%rd8, [_Z10kmp_kernelPcS_PiS0_ii_param_0];
	ld.param.u64 	%rd9, [_Z10kmp_kernelPcS_PiS0_ii_param_1];
	ld.param.u64 	%rd10, [_Z10kmp_kernelPcS_PiS0_ii_param_2];
	ld.param.u64 	%rd11, [_Z10kmp_kernelPcS_PiS0_ii_param_3];
	ld.param.u32 	%r20, [_Z10kmp_kernelPcS_PiS0_ii_param_4];
	ld.param.u32 	%r19, [_Z10kmp_kernelPcS_PiS0_ii_param_5];
	cvta.to.global.u64 	%rd1, %rd11;
	mov.u32 	%r21, %ctaid.x;
	mov.u32 	%r22, %ntid.x;
	mov.u32 	%r23, %tid.x;
	mad.lo.s32 	%r1, %r21, %r22, %r23;
	shl.b32 	%r2, %r19, 1;
	cvt.rn.f64.s32 	%fd1, %r1;
	div.s32 	%r3, %r20, %r19;
	cvt.rn.f64.s32 	%fd2, %r3;
	mul.f64 	%fd3, %fd2, 0d3FE0000000000000;
	setp.leu.f64 	%p1, %fd3, %fd1;
	@%p1 bra 	$L__BB0_2;
	mul.lo.s32 	%r38, %r2, %r1;
	add.s32 	%r35, %r38, %r2;
	bra.uni 	$L__BB0_3;
$L__BB0_2:
	shr.u32 	%r24, %r3, 31;
	add.s32 	%r25, %r3, %r24;
	shr.s32 	%r26, %r25, 1;
	rem.s32 	%r27, %r1, %r26;
	mad.lo.s32 	%r28, %r27, %r2, %r2;
	sub.s32 	%r38, %r28, %r19;
	add.s32 	%r35, %r28, %r19;
$L__BB0_3:
	setp.ge.s32 	%p2, %r38, %r35;
	@%p2 bra 	$L__BB0_12;
	mul.wide.s32 	%rd12, %r19, 4;
	add.s64 	%rd2, %rd1, %rd12;
	cvta.to.global.u64 	%rd3, %rd9;
	cvta.to.global.u64 	%rd4, %rd8;
	cvta.to.global.u64 	%rd5, %rd10;
	mov.b32 	%r39, 0;
$L__BB0_5:
	cvt.s64.s32 	%rd13, %r39;
	add.s64 	%rd6, %rd3, %rd13;
	ld.global.u8 	%rs1, [%rd6];
	cvt.s64.s32 	%rd14, %r38;
	add.s64 	%rd7, %rd4, %rd14;
	ld.global.u8 	%rs2, [%rd7];
	setp.eq.s16 	%p3, %rs1, %rs2;
	selp.u32 	%r30, 1, 0, %p3;
	add.s32 	%r38, %r38, %r30;
	add.s32 	%r39, %r39, %r30;
	setp.ne.s32 	%p4, %r39, %r19;
	@%p4 bra 	$L__BB0_7;
	sub.s32 	%r32, %r38, %r19;
	mul.wide.s32 	%rd20, %r32, 4;
	add.s64 	%rd21, %rd5, %rd20;
	mov.b32 	%r33, 1;
	st.global.u32 	[%rd21], %r33;
	ld.global.u32 	%r39, [%rd2+-4];
	bra.uni 	$L__BB0_11;
$L__BB0_7:
	setp.eq.s16 	%p5, %rs1, %rs2;
	selp.u64 	%rd15, 1, 0, %p5;
	add.s64 	%rd16, %rd6, %rd15;
	ld.global.u8 	%rs3, [%rd16];
	add.s64 	%rd17, %rd7, %rd15;
	ld.global.u8 	%rs4, [%rd17];
	setp.eq.s16 	%p6, %rs3, %rs4;
	@%p6 bra 	$L__BB0_11;
	setp.eq.s32 	%p7, %r39, 0;
	@%p7 bra 	$L__BB0_10;
	mul.wide.s32 	%rd18, %r39, 4;
	add.s64 	%rd19, %rd1, %rd18;
	ld.global.u32 	%r39, [%rd19+-4];
	bra.uni 	$L__BB0_11;
$L__BB0_10:
	add.s32 	%r38, %r38, 1;
	mov.b32 	%r39, 0;
$L__BB0_11:
	setp.lt.s32 	%p8, %r38, %r35;
	@%p8 bra 	$L__BB0_5;
$L__BB0_12:
	ret;

}


// ===== COMPILED SASS (sm_100) =====

	.target	sm_100

	.elftype	@"ET_EXEC"


//--------------------- .note.nv.tkinfo           --------------------------
	.section	.note.nv.tkinfo,"",@"SHT_NOTE"
	.sectionflags	@"SHF_NOTE_NV_TKINFO"
	.tkinfo
        /*0018*/ 	.word	0x00000002
        /*0030*/ 	.string	""
        /*0030*/ 	.string	"ptxas"
        /*0030*/ 	.string	"Cuda compilation tools, release 13.0, V13.0.88"
        /*0030*/ 	.string	"Build cuda_13.0.r13.0/compiler.36424714_0"
        /*0030*/ 	.string	"-arch sm_100 -m 64 "



//--------------------- .note.nv.cuinfo           --------------------------
	.section	.note.nv.cuinfo,"",@"SHT_NOTE"
	.sectionflags	@"SHF_NOTE_NV_CUINFO"
        /*0018*/ 	.short	0x0002
        /*001a*/ 	.short	0x0064
        /*001c*/ 	.short	0x0082
	.zero		2


//--------------------- .nv.info                  --------------------------
	.section	.nv.info,"",@"SHT_CUDA_INFO"
	.align	4


	//----- nvinfo : EIATTR_REGCOUNT
	.align		4
        /*0000*/ 	.byte	0x04, 0x2f
        /*0002*/ 	.short	(.L_10 - .L_9)
	.align		4
.L_9:
        /*0004*/ 	.word	index@(_Z10kmp_kernelPcS_PiS0_ii)
        /*0008*/ 	.word	0x00000014


	//----- nvinfo : EIATTR_FRAME_SIZE
	.align		4
.L_10:
        /*000c*/ 	.byte	0x04, 0x11
        /*000e*/ 	.short	(.L_12 - .L_11)
	.align		4
.L_11:
        /*0010*/ 	.word	index@(_Z10kmp_kernelPcS_PiS0_ii)
        /*0014*/ 	.word	0x00000000


	//----- nvinfo : EIATTR_MIN_STACK_SIZE
	.align		4
.L_12:
        /*0018*/ 	.byte	0x04, 0x12
        /*001a*/ 	.short	(.L_14 - .L_13)
	.align		4
.L_13:
        /*001c*/ 	.word	index@(_Z10kmp_kernelPcS_PiS0_ii)
        /*0020*/ 	.word	0x00000000
.L_14:


//--------------------- .nv.compat                --------------------------
	.section	.nv.compat,"",@"SHT_CUDA_COMPAT_INFO"
	.align	4
        /*0000*/ 	.byte	0x02, 0x09, 0x00, 0x00, 0x02, 0x02, 0x01, 0x00, 0x02, 0x05, 0x05, 0x00, 0x03, 0x07, 0x01, 0x01
        /*0010*/ 	.byte	0x02, 0x03, 0x00, 0x00, 0x02, 0x06, 0x01, 0x00, 0x04, 0x0b, 0x08, 0x00, 0x01, 0x00, 0x00, 0x00
        /*0020*/ 	.byte	0x00, 0x00, 0x00, 0x00


//--------------------- .nv.info._Z10kmp_kernelPcS_PiS0_ii --------------------------
	.section	.nv.info._Z10kmp_kernelPcS_PiS0_ii,"",@"SHT_CUDA_INFO"
	.sectionflags	@""
	.align	4


	//----- nvinfo : EIATTR_CUDA_API_VERSION
	.align		4
        /*0000*/ 	.byte	0x04, 0x37
        /*0002*/ 	.short	(.L_16 - .L_15)
.L_15:
        /*0004*/ 	.word	0x00000082


	//----- nvinfo : EIATTR_KPARAM_INFO
	.align		4
.L_16:
        /*0008*/ 	.byte	0x04, 0x17
        /*000a*/ 	.short	(.L_18 - .L_17)
.L_17:
        /*000c*/ 	.word	0x00000000
        /*0010*/ 	.short	0x0005
        /*0012*/ 	.short	0x0024
        /*0014*/ 	.byte	0x00, 0xf0, 0x11, 0x00


	//----- nvinfo : EIATTR_KPARAM_INFO
	.align		4
.L_18:
        /*0018*/ 	.byte	0x04, 0x17
        /*001a*/ 	.short	(.L_20 - .L_19)
.L_19:
        /*001c*/ 	.word	0x00000000
        /*0020*/ 	.short	0x0004
        /*0022*/ 	.short	0x0020
        /*0024*/ 	.byte	0x00, 0xf0, 0x11, 0x00


	//----- nvinfo : EIATTR_KPARAM_INFO
	.align		4
.L_20:
        /*0028*/ 	.byte	0x04, 0x17
        /*002a*/ 	.short	(.L_22 - .L_21)
.L_21:
        /*002c*/ 	.word	0x00000000
        /*0030*/ 	.short	0x0003
        /*0032*/ 	.short	0x0018
        /*0034*/ 	.byte	0x00, 0xf5, 0x21, 0x00


	//----- nvinfo : EIATTR_KPARAM_INFO
	.align		4
.L_22:
        /*0038*/ 	.byte	0x04, 0x17
        /*003a*/ 	.short	(.L_24 - .L_23)
.L_23:
        /*003c*/ 	.word	0x00000000
        /*0040*/ 	.short	0x0002
        /*0042*/ 	.short	0x0010
        /*0044*/ 	.byte	0x00, 0xf5, 0x21, 0x00


	//----- nvinfo : EIATTR_KPARAM_INFO
	.align		4
.L_24:
        /*0048*/ 	.byte	0x04, 0x17
        /*004a*/ 	.short	(.L_26 - .L_25)
.L_25:
        /*004c*/ 	.word	0x00000000
        /*0050*/ 	.short	0x0001
        /*0052*/ 	.short	0x0008
        /*0054*/ 	.byte	0x00, 0xf5, 0x21, 0x00


	//----- nvinfo : EIATTR_KPARAM_INFO
	.align		4
.L_26:
        /*0058*/ 	.byte	0x04, 0x17
        /*005a*/ 	.short	(.L_28 - .L_27)
.L_27:
        /*005c*/ 	.word	0x00000000
        /*0060*/ 	.short	0x0000
        /*0062*/ 	.short	0x0000
        /*0064*/ 	.byte	0x00, 0xf5, 0x21, 0x00


	//----- nvinfo : EIATTR_SPARSE_MMA_MASK
	.align		4
.L_28:
        /*0068*/ 	.byte	0x03, 0x50
        /*006a*/ 	.short	0x0000


	//----- nvinfo : EIATTR_MAXREG_COUNT
	.align		4
        /*006c*/ 	.byte	0x03, 0x1b
        /*006e*/ 	.short	0x00ff


	//----- nvinfo : EIATTR_MERCURY_ISA_VERSION
	.align		4
        /*0070*/ 	.byte	0x03, 0x5f
        /*0072*/ 	.short	0x0101


	//----- nvinfo : EIATTR_VRC_CTA_INIT_COUNT
	.align		4
        /*0074*/ 	.byte	0x02, 0x4a
	.zero		1
	.zero		1


	//----- nvinfo : EIATTR_EXIT_INSTR_OFFSETS
	.align		4
        /*0078*/ 	.byte	0x04, 0x1c
        /*007a*/ 	.short	(.L_30 - .L_29)


	//   ....[0]....
.L_29:
        /*007c*/ 	.word	0x00000440


	//   ....[1]....
        /*0080*/ 	.word	0x00000720


	//----- nvinfo : EIATTR_CRS_STACK_SIZE
	.align		4
.L_30:
        /*0084*/ 	.byte	0x04, 0x1e
        /*0086*/ 	.short	(.L_32 - .L_31)
.L_31:
        /*0088*/ 	.word	0x00000000


	//----- nvinfo : EIATTR_CBANK_PARAM_SIZE
	.align		4
.L_32:
        /*008c*/ 	.byte	0x03, 0x19
        /*008e*/ 	.short	0x0028


	//----- nvinfo : EIATTR_PARAM_CBANK
	.align		4
        /*0090*/ 	.byte	0x04, 0x0a
        /*0092*/ 	.short	(.L_34 - .L_33)
	.align		4
.L_33:
        /*0094*/ 	.word	index@(.nv.constant0._Z10kmp_kernelPcS_PiS0_ii)
        /*0098*/ 	.short	0x0380
        /*009a*/ 	.short	0x0028


	//----- nvinfo : EIATTR_SW_WAR
	.align		4
.L_34:
        /*009c*/ 	.byte	0x04, 0x36
        /*009e*/ 	.short	(.L_36 - .L_35)
.L_35:
        /*00a0*/ 	.word	0x00000008
.L_36:


//--------------------- .nv.callgraph             --------------------------
	.section	.nv.callgraph,"",@"SHT_CUDA_CALLGRAPH"
	.align	4
	.sectionentsize	8
	.align		4
        /*0000*/ 	.word	0x00000000
	.align		4
        /*0004*/ 	.word	0xffffffff
	.align		4
        /*0008*/ 	.word	0x00000000
	.align		4
        /*000c*/ 	.word	0xfffffffe
	.align		4
        /*0010*/ 	.word	0x00000000
	.align		4
        /*0014*/ 	.word	0xfffffffd
	.align		4
        /*0018*/ 	.word	0x00000000
	.align		4
        /*001c*/ 	.word	0xfffffffc


//--------------------- .nv.constant4             --------------------------
	.section	.nv.constant4,"a",@progbits
	.align	8
	.align		8
.nv.constant4:
        /*0000*/ 	.dword	precalc_xorwow_matrix
	.align		8
        /*0008*/ 	.dword	precalc_xorwow_offset_matrix
	.align		8
        /*0010*/ 	.dword	mrg32k3aM1
	.align		8
        /*0018*/ 	.dword	mrg32k3aM2
	.align		8
        /*0020*/ 	.dword	mrg32k3aM1SubSeq
	.align		8
        /*0028*/ 	.dword	mrg32k3aM2SubSeq
	.align		8
        /*0030*/ 	.dword	mrg32k3aM1Seq
	.align		8
        /*0038*/ 	.dword	mrg32k3aM2Seq


//--------------------- .nv.constant3             --------------------------
	.section	.nv.constant3,"a",@progbits
	.align	8
.nv.constant3:
	.type		__cr_lgamma_table,@object
	.size		__cr_lgamma_table,(.L_8 - __cr_lgamma_table)
__cr_lgamma_table:
        /*0000*/ 	.byte	0x00, 0x00, 0x00, 0x00, 0x00, 0x00, 0x00, 0x00, 0x00, 0x00, 0x00, 0x00, 0x00, 0x00, 0x00, 0x00
        /*0010*/ 	.byte	0xef, 0x39, 0xfa, 0xfe, 0x42, 0x2e, 0xe6, 0x3f, 0x02, 0x20, 0x2a, 0xfa, 0x0b, 0xab, 0xfc, 0x3f
        /*0020*/ 	.byte	0xf9, 0x2c, 0x92, 0x7c, 0xa7, 0x6c, 0x09, 0x40, 0xc9, 0x79, 0x44, 0x3c, 0x64, 0x26, 0x13, 0x40
        /*0030*/ 	.byte	0xca, 0x01, 0xcf, 0x3a, 0x27, 0x51, 0x1a, 0x40, 0x30, 0xcc, 0x2d, 0xf3, 0xe1, 0x0c, 0x21, 0x40
        /*0040*/ 	.byte	0x0d, 0xb7, 0xfc, 0x82, 0x8e, 0x35, 0x25, 0x40
.L_8:


//--------------------- .text._Z10kmp_kernelPcS_PiS0_ii --------------------------
	.section	.text._Z10kmp_kernelPcS_PiS0_ii,"ax",@progbits
	.align	128
        .global         _Z10kmp_kernelPcS_PiS0_ii
        .type           _Z10kmp_kernelPcS_PiS0_ii,@function
        .size           _Z10kmp_kernelPcS_PiS0_ii,(.L_x_8 - _Z10kmp_kernelPcS_PiS0_ii)
        .other          _Z10kmp_kernelPcS_PiS0_ii,@"STO_CUDA_ENTRY STV_DEFAULT"
_Z10kmp_kernelPcS_PiS0_ii:
.text._Z10kmp_kernelPcS_PiS0_ii:
[----:B------:R-:W-:Y:S08]  /*0000*/  LDC R1, c[0x0][0x37c] ;  /* 0x0000df00ff017b82 */ /* 0x000ff00000000800 */
[----:B------:R-:W0:Y:S01]  /*0010*/  LDC.64 R2, c[0x0][0x3a0] ;  /* 0x0000e800ff027b82 */ /* 0x000e220000000a00 */
[----:B------:R-:W-:Y:S07]  /*0020*/  BSSY.RECONVERGENT B0, `(.L_x_0) ;  /* 0x0000040000007945 */ /* 0x000fee0003800200 */
[----:B------:R-:W1:Y:S01]  /*0030*/  S2UR UR4, SR_CTAID.X ;  /* 0x00000000000479c3 */ /* 0x000e620000002500 */
[----:B0-----:R-:W-:-:S04]  /*0040*/  IABS R7, R3 ;  /* 0x0000000300077213 */ /* 0x001fc80000000000 */
[----:B------:R-:W0:Y:S08]  /*0050*/  I2F.RP R0, R7 ;  /* 0x0000000700007306 */ /* 0x000e300000209400 */
[----:B0-----:R-:W0:Y:S02]  /*0060*/  MUFU.RCP R0, R0 ;  /* 0x0000000000007308 */ /* 0x001e240000001000 */
[----:B0-----:R-:W-:-:S06]  /*0070*/  VIADD R4, R0, 0xffffffe ;  /* 0x0ffffffe00047836 */ /* 0x001fcc0000000000 */
[----:B------:R0:W2:Y:S02]  /*0080*/  F2I.FTZ.U32.TRUNC.NTZ R5, R4 ;  /* 0x0000000400057305 */ /* 0x0000a4000021f000 */
[----:B0-----:R-:W-:Y:S02]  /*0090*/  IMAD.MOV.U32 R4, RZ, RZ, RZ ;  /* 0x000000ffff047224 */ /* 0x001fe400078e00ff */
[----:B--2---:R-:W-:-:S04]  /*00a0*/  IMAD.MOV R6, RZ, RZ, -R5 ;  /* 0x000000ffff067224 */ /* 0x004fc800078e0a05 */
[----:B------:R-:W-:Y:S01]  /*00b0*/  IMAD R9, R6, R7, RZ ;  /* 0x0000000706097224 */ /* 0x000fe200078e02ff */
[----:B------:R-:W-:Y:S02]  /*00c0*/  IABS R6, R2 ;  /* 0x0000000200067213 */ /* 0x000fe40000000000 */
[----:B------:R-:W-:Y:S01]  /*00d0*/  LOP3.LUT R2, R2, R3, RZ, 0x3c, !PT ;  /* 0x0000000302027212 */ /* 0x000fe200078e3cff */
[----:B------:R-:W-:Y:S02]  /*00e0*/  IMAD.HI.U32 R5, R5, R9, R4 ;  /* 0x0000000905057227 */ /* 0x000fe400078e0004 */
[----:B------:R-:W1:Y:S01]  /*00f0*/  S2R R9, SR_TID.X ;  /* 0x0000000000097919 */ /* 0x000e620000002100 */
[----:B------:R-:W-:Y:S02]  /*0100*/  ISETP.GE.AND P1, PT, R2, RZ, PT ;  /* 0x000000ff0200720c */ /* 0x000fe40003f26270 */
[----:B------:R-:W1:Y:S01]  /*0110*/  LDC R2, c[0x0][0x360] ;  /* 0x0000d800ff027b82 */ /* 0x000e620000000800 */
[----:B------:R-:W-:-:S04]  /*0120*/  IMAD.HI.U32 R5, R5, R6, RZ ;  /* 0x0000000605057227 */ /* 0x000fc800078e00ff */
[----:B------:R-:W-:-:S04]  /*0130*/  IMAD.MOV R0, RZ, RZ, -R5 ;  /* 0x000000ffff007224 */ /* 0x000fc800078e0a05 */
[----:B------:R-:W-:-:S05]  /*0140*/  IMAD R0, R7, R0, R6 ;  /* 0x0000000007007224 */ /* 0x000fca00078e0206 */
[----:B------:R-:W-:-:S13]  /*0150*/  ISETP.GT.U32.AND P2, PT, R7, R0, PT ;  /* 0x000000000700720c */ /* 0x000fda0003f44070 */
[-C--:B------:R-:W-:Y:S01]  /*0160*/  @!P2 IADD3 R0, PT, PT, R0, -R7.reuse, RZ ;  /* 0x800000070000a210 */ /* 0x080fe20007ffe0ff */
[----:B------:R-:W-:Y:S01]  /*0170*/  @!P2 VIADD R5, R5, 0x1 ;  /* 0x000000010505a836 */ /* 0x000fe20000000000 */
[----:B------:R-:W-:Y:S01]  /*0180*/  ISETP.NE.AND P2, PT, R3, RZ, PT ;  /* 0x000000ff0300720c */ /* 0x000fe20003f45270 */
[----:B-1----:R-:W-:Y:S01]  /*0190*/  IMAD R2, R2, UR4, R9 ;  /* 0x0000000402027c24 */ /* 0x002fe2000f8e0209 */
[----:B------:R-:W-:-:S13]  /*01a0*/  ISETP.GE.U32.AND P0, PT, R0, R7, PT ;  /* 0x000000070000720c */ /* 0x000fda0003f06070 */
[----:B------:R-:W-:-:S04]  /*01b0*/  @P0 VIADD R5, R5, 0x1 ;  /* 0x0000000105050836 */ /* 0x000fc80000000000 */
[----:B------:R-:W-:Y:S02]  /*01c0*/  IMAD.MOV.U32 R8, RZ, RZ, R5 ;  /* 0x000000ffff087224 */ /* 0x000fe400078e0005 */
[----:B------:R-:W-:Y:S03]  /*01d0*/  I2F.F64 R4, R2 ;  /* 0x0000000200047312 */ /* 0x000fe60000201c00 */
[----:B------:R-:W-:Y:S02]  /*01e0*/  @!P1 IADD3 R8, PT, PT, -R8, RZ, RZ ;  /* 0x000000ff08089210 */ /* 0x000fe40007ffe1ff */
[----:B------:R-:W-:-:S04]  /*01f0*/  @!P2 LOP3.LUT R8, RZ, R3, RZ, 0x33, !PT ;  /* 0x00000003ff08a212 */ /* 0x000fc800078e33ff */
[----:B------:R-:W0:Y:S02]  /*0200*/  I2F.F64 R6, R8 ;  /* 0x0000000800067312 */ /* 0x000e240000201c00 */
[----:B0-----:R-:W-:-:S08]  /*0210*/  DMUL R6, R6, 0.5 ;  /* 0x3fe0000006067828 */ /* 0x001fd00000000000 */
[----:B------:R-:W-:Y:S01]  /*0220*/  DSETP.GT.AND P0, PT, R6, R4, PT ;  /* 0x000000040600722a */ /* 0x000fe20003f04000 */
[----:B------:R-:W-:-:S13]  /*0230*/  IMAD.SHL.U32 R7, R3, 0x2, RZ ;  /* 0x0000000203077824 */ /* 0x000fda00078e00ff */
[----:B------:R-:W-:-:S04]  /*0240*/  @P0 IMAD R0, R2, R7, RZ ;  /* 0x0000000702000224 */ /* 0x000fc800078e02ff */
[----:B------:R-:W-:Y:S01]  /*0250*/  @P0 IMAD.IADD R9, R0, 0x1, R7 ;  /* 0x0000000100090824 */ /* 0x000fe200078e0207 */
[----:B------:R-:W-:Y:S06]  /*0260*/  @P0 BRA `(.L_x_1) ;  /* 0x00000000006c0947 */ /* 0x000fec0003800000 */
[----:B------:R-:W-:Y:S02]  /*0270*/  LEA.HI R0, R8, R8, RZ, 0x1 ;  /* 0x0000000808007211 */ /* 0x000fe400078f08ff */
[----:B------:R-:W-:Y:S02]  /*0280*/  IABS R8, R2 ;  /* 0x0000000200087213 */ /* 0x000fe40000000000 */
[----:B------:R-:W-:Y:S02]  /*0290*/  SHF.R.S32.HI R10, RZ, 0x1, R0 ;  /* 0x00000001ff0a7819 */ /* 0x000fe40000011400 */
[----:B------:R-:W-:Y:S02]  /*02a0*/  ISETP.GE.AND P2, PT, R2, RZ, PT ;  /* 0x000000ff0200720c */ /* 0x000fe40003f46270 */
[-C--:B------:R-:W-:Y:S02]  /*02b0*/  IABS R6, R10.reuse ;  /* 0x0000000a00067213 */ /* 0x080fe40000000000 */
[----:B------:R-:W-:-:S02]  /*02c0*/  IABS R11, R10 ;  /* 0x0000000a000b7213 */ /* 0x000fc40000000000 */
[----:B------:R-:W0:Y:S08]  /*02d0*/  I2F.RP R0, R6 ;  /* 0x0000000600007306 */ /* 0x000e300000209400 */
[----:B0-----:R-:W0:Y:S02]  /*02e0*/  MUFU.RCP R0, R0 ;  /* 0x0000000000007308 */ /* 0x001e240000001000 */
[----:B0-----:R-:W-:-:S02]  /*02f0*/  VIADD R4, R0, 0xffffffe ;  /* 0x0ffffffe00047836 */ /* 0x001fc40000000000 */
[----:B------:R-:W-:-:S04]  /*0300*/  IMAD.MOV R0, RZ, RZ, -R11 ;  /* 0x000000ffff007224 */ /* 0x000fc800078e0a0b */
[----:B------:R0:W1:Y:S02]  /*0310*/  F2I.FTZ.U32.TRUNC.NTZ R5, R4 ;  /* 0x0000000400057305 */ /* 0x000064000021f000 */
[----:B0-----:R-:W-:Y:S01]  /*0320*/  IMAD.MOV.U32 R4, RZ, RZ, RZ ;  /* 0x000000ffff047224 */ /* 0x001fe200078e00ff */
[----:B-1----:R-:W-:-:S05]  /*0330*/  IADD3 R9, PT, PT, RZ, -R5, RZ ;  /* 0x80000005ff097210 */ /* 0x002fca0007ffe0ff */
[----:B------:R-:W-:-:S04]  /*0340*/  IMAD R9, R9, R6, RZ ;  /* 0x0000000609097224 */ /* 0x000fc800078e02ff */
[----:B------:R-:W-:-:S06]  /*0350*/  IMAD.HI.U32 R5, R5, R9, R4 ;  /* 0x0000000905057227 */ /* 0x000fcc00078e0004 */
[----:B------:R-:W-:-:S04]  /*0360*/  IMAD.HI.U32 R5, R5, R8, RZ ;  /* 0x0000000805057227 */ /* 0x000fc800078e00ff */
[----:B------:R-:W-:-:S05]  /*0370*/  IMAD R5, R5, R0, R8 ;  /* 0x0000000005057224 */ /* 0x000fca00078e0208 */
[----:B------:R-:W-:-:S13]  /*0380*/  ISETP.GT.U32.AND P0, PT, R6, R5, PT ;  /* 0x000000050600720c */ /* 0x000fda0003f04070 */
[----:B------:R-:W-:Y:S01]  /*0390*/  @!P0 IMAD.IADD R5, R5, 0x1, -R6 ;  /* 0x0000000105058824 */ /* 0x000fe200078e0a06 */
[----:B------:R-:W-:-:S04]  /*03a0*/  ISETP.NE.AND P0, PT, R10, RZ, PT ;  /* 0x000000ff0a00720c */ /* 0x000fc80003f05270 */
[----:B------:R-:W-:-:S13]  /*03b0*/  ISETP.GT.U32.AND P1, PT, R6, R5, PT ;  /* 0x000000050600720c */ /* 0x000fda0003f24070 */
[----:B------:R-:W-:-:S05]  /*03c0*/  @!P1 IADD3 R5, PT, PT, R5, -R6, RZ ;  /* 0x8000000605059210 */ /* 0x000fca0007ffe0ff */
[----:B------:R-:W-:Y:S01]  /*03d0*/  @!P2 IMAD.MOV R5, RZ, RZ, -R5 ;  /* 0x000000ffff05a224 */ /* 0x000fe200078e0a05 */
[----:B------:R-:W-:-:S05]  /*03e0*/  @!P0 LOP3.LUT R5, RZ, R10, RZ, 0x33, !PT ;  /* 0x0000000aff058212 */ /* 0x000fca00078e33ff */
[----:B------:R-:W-:-:S04]  /*03f0*/  IMAD R2, R5, R7, R7 ;  /* 0x0000000705027224 */ /* 0x000fc800078e0207 */
[C-C-:B------:R-:W-:Y:S02]  /*0400*/  IMAD.IADD R0, R2.reuse, 0x1, -R3.reuse ;  /* 0x0000000102007824 */ /* 0x140fe400078e0a03 */
[----:B------:R-:W-:-:S07]  /*0410*/  IMAD.IADD R9, R2, 0x1, R3 ;  /* 0x0000000102097824 */ /* 0x000fce00078e0203 */
.L_x_1:
[----:B------:R-:W-:Y:S05]  /*0420*/  BSYNC.RECONVERGENT B0 ;  /* 0x0000000000007941 */ /* 0x000fea0003800200 */
.L_x_0:
[----:B------:R-:W-:-:S13]  /*0430*/  ISETP.GE.AND P0, PT, R0, R9, PT ;  /* 0x000000090000720c */ /* 0x000fda0003f06270 */
[----:B------:R-:W-:Y:S05]  /*0440*/  @P0 EXIT ;  /* 0x000000000000094d */ /* 0x000fea0003800000 */
[----:B------:R-:W0:Y:S01]  /*0450*/  LDC.64 R12, c[0x0][0x398] ;  /* 0x0000e600ff0c7b82 */ /* 0x000e220000000a00 */
[----:B------:R-:W-:Y:S01]  /*0460*/  MOV R8, RZ ;  /* 0x000000ff00087202 */ /* 0x000fe20000000f00 */
[----:B------:R-:W1:Y:S01]  /*0470*/  LDCU.64 UR4, c[0x0][0x358] ;  /* 0x00006b00ff0477ac */ /* 0x000e620008000a00 */
[----:B------:R-:W2:Y:S05]  /*0480*/  LDCU.128 UR8, c[0x0][0x380] ;  /* 0x00007000ff0877ac */ /* 0x000eaa0008000c00 */
[----:B------:R-:W3:Y:S08]  /*0490*/  LDC R11, c[0x0][0x3a4] ;  /* 0x0000e900ff0b7b82 */ /* 0x000ef00000000800 */
[----:B------:R-:W4:Y:S08]  /*04a0*/  LDC.64 R6, c[0x0][0x398] ;  /* 0x0000e600ff067b82 */ /* 0x000f300000000a00 */
[----:B------:R-:W1:Y:S01]  /*04b0*/  LDC.64 R4, c[0x0][0x390] ;  /* 0x0000e400ff047b82 */ /* 0x000e620000000a00 */
[----:B0-2---:R-:W-:-:S07]  /*04c0*/  IMAD.WIDE R2, R3, 0x4, R12 ;  /* 0x0000000403027825 */ /* 0x005fce00078e020c */
.L_x_6:
[----:B01---5:R-:W-:Y:S02]  /*04d0*/  IADD3 R12, P0, PT, R8, UR10, RZ ;  /* 0x0000000a080c7c10 */ /* 0x023fe4000ff1e0ff */
[----:B------:R-:W-:Y:S02]  /*04e0*/  IADD3 R14, P1, PT, R0, UR8, RZ ;  /* 0x00000008000e7c10 */ /* 0x000fe4000ff3e0ff */
[----:B------:R-:W-:Y:S02]  /*04f0*/  LEA.HI.X.SX32 R13, R8, UR11, 0x1, P0 ;  /* 0x0000000b080d7c11 */ /* 0x000fe400080f0eff */
[----:B------:R-:W-:-:S03]  /*0500*/  LEA.HI.X.SX32 R15, R0, UR9, 0x1, P1 ;  /* 0x00000009000f7c11 */ /* 0x000fc600088f0eff */
[----:B-1----:R-:W2:Y:S04]  /*0510*/  LDG.E.U8 R10, desc[UR4][R12.64] ;  /* 0x000000040c0a7981 */ /* 0x002ea8000c1e1100 */
[----:B------:R-:W2:Y:S01]  /*0520*/  LDG.E.U8 R17, desc[UR4][R14.64] ;  /* 0x000000040e117981 */ /* 0x000ea2000c1e1100 */
[----:B------:R-:W-:Y:S01]  /*0530*/  BSSY.RECONVERGENT B0, `(.L_x_2) ;  /* 0x000001c000007945 */ /* 0x000fe20003800200 */
[----:B--2---:R-:W-:-:S04]  /*0540*/  ISETP.NE.AND P0, PT, R10, R17, PT ;  /* 0x000000110a00720c */ /* 0x004fc80003f05270 */
[----:B------:R-:W-:-:S05]  /*0550*/  SEL R17, RZ, 0x1, P0 ;  /* 0x00000001ff117807 */ /* 0x000fca0000000000 */
[C---:B------:R-:W-:Y:S02]  /*0560*/  IMAD.IADD R8, R17.reuse, 0x1, R8 ;  /* 0x0000000111087824 */ /* 0x040fe400078e0208 */
[----:B------:R-:W-:-:S03]  /*0570*/  IMAD.IADD R0, R17, 0x1, R0 ;  /* 0x0000000111007824 */ /* 0x000fc600078e0200 */
[----:B---3--:R-:W-:-:S13]  /*0580*/  ISETP.NE.AND P0, PT, R8, R11, PT ;  /* 0x0000000b0800720c */ /* 0x008fda0003f05270 */
[----:B------:R-:W-:Y:S05]  /*0590*/  @P0 BRA `(.L_x_3) ;  /* 0x0000000000180947 */ /* 0x000fea0003800000 */
[----:B------:R-:W-:Y:S02]  /*05a0*/  IMAD.IADD R13, R0, 0x1, -R11 ;  /* 0x00000001000d7824 */ /* 0x000fe400078e0a0b */
[----:B------:R-:W-:Y:S02]  /*05b0*/  HFMA2 R15, -RZ, RZ, 0, 5.9604644775390625e-08 ;  /* 0x00000001ff0f7431 */ /* 0x000fe400000001ff */
[----:B------:R-:W-:-:S05]  /*05c0*/  IMAD.WIDE R12, R13, 0x4, R4 ;  /* 0x000000040d0c7825 */ /* 0x000fca00078e0204 */
[----:B------:R0:W-:Y:S04]  /*05d0*/  STG.E desc[UR4][R12.64], R15 ;  /* 0x0000000f0c007986 */ /* 0x0001e8000c101904 */
[----:B------:R0:W5:Y:S01]  /*05e0*/  LDG.E R8, desc[UR4][R2.64+-0x4] ;  /* 0xfffffc0402087981 */ /* 0x000162000c1e1900 */
[----:B------:R-:W-:Y:S05]  /*05f0*/  BRA `(.L_x_4) ;  /* 0x00000000003c7947 */ /* 0x000fea0003800000 */
.L_x_3:
[C---:B------:R-:W-:Y:S02]  /*0600*/  IADD3 R14, P1, PT, R17.reuse, R14, RZ ;  /* 0x0000000e110e7210 */ /* 0x040fe40007f3e0ff */
[----:B------:R-:W-:-:S03]  /*0610*/  IADD3 R12, P0, PT, R17, R12, RZ ;  /* 0x0000000c110c7210 */ /* 0x000fc60007f1e0ff */
[----:B------:R-:W-:Y:S02]  /*0620*/  IMAD.X R15, RZ, RZ, R15, P1 ;  /* 0x000000ffff0f7224 */ /* 0x000fe400008e060f */
[----:B------:R-:W-:-:S04]  /*0630*/  IMAD.X R13, RZ, RZ, R13, P0 ;  /* 0x000000ffff0d7224 */ /* 0x000fc800000e060d */
[----:B------:R-:W2:Y:S04]  /*0640*/  LDG.E.U8 R15, desc[UR4][R14.64] ;  /* 0x000000040e0f7981 */ /* 0x000ea8000c1e1100 */
[----:B------:R-:W2:Y:S02]  /*0650*/  LDG.E.U8 R12, desc[UR4][R12.64] ;  /* 0x000000040c0c7981 */ /* 0x000ea4000c1e1100 */
[----:B--2---:R-:W-:-:S13]  /*0660*/  ISETP.NE.AND P0, PT, R12, R15, PT ;  /* 0x0000000f0c00720c */ /* 0x004fda0003f05270 */
[----:B------:R-:W-:Y:S05]  /*0670*/  @!P0 BRA `(.L_x_4) ;  /* 0x00000000001c8947 */ /* 0x000fea0003800000 */
[----:B------:R-:W-:-:S13]  /*0680*/  ISETP.NE.AND P0, PT, R8, RZ, PT ;  /* 0x000000ff0800720c */ /* 0x000fda0003f05270 */
[----:B------:R-:W-:Y:S05]  /*0690*/  @!P0 BRA `(.L_x_5) ;  /* 0x00000000000c8947 */ /* 0x000fea0003800000 */
[----:B----4-:R-:W-:-:S05]  /*06a0*/  IMAD.WIDE R12, R8, 0x4, R6 ;  /* 0x00000004080c7825 */ /* 0x010fca00078e0206 */
[----:B------:R1:W5:Y:S01]  /*06b0*/  LDG.E R8, desc[UR4][R12.64+-0x4] ;  /* 0xfffffc040c087981 */ /* 0x000362000c1e1900 */
[----:B------:R-:W-:Y:S05]  /*06c0*/  BRA `(.L_x_4) ;  /* 0x0000000000087947 */ /* 0x000fea0003800000 */
.L_x_5:
[----:B------:R-:W-:Y:S01]  /*06d0*/  IADD3 R0, PT, PT, R0, 0x1, RZ ;  /* 0x0000000100007810 */ /* 0x000fe20007ffe0ff */
[----:B------:R-:W-:-:S07]  /*06e0*/  IMAD.MOV.U32 R8, RZ, RZ, RZ ;  /* 0x000000ffff087224 */ /* 0x000fce00078e00ff */
.L_x_4:
[----:B------:R-:W-:Y:S05]  /*06f0*/  BSYNC.RECONVERGENT B0 ;  /* 0x0000000000007941 */ /* 0x000fea0003800200 */
.L_x_2:
[----:B------:R-:W-:-:S13]  /*0700*/  ISETP.GE.AND P0, PT, R0, R9, PT ;  /* 0x000000090000720c */ /* 0x000fda0003f06270 */
[----:B------:R-:W-:Y:S05]  /*0710*/  @!P0 BRA `(.L_x_6) ;  /* 0xfffffffc006c8947 */ /* 0x000fea000383ffff */
[----:B------:R-:W-:Y:S05]  /*0720*/  EXIT ;  /* 0x000000000000794d */ /* 0x000fea0003800000 */
.L_x_7:
[----:B------:R-:W-:-:S00]  /*0730*/  BRA `(.L_x_7) ;  /* 0xfffffffc00fc7947 */ /* 0x000fc0000383ffff */
[----:B------:R-:W-:-:S00]  /*0740*/  NOP ;  /* 0x0000000000007918 */ /* 0x000fc00000000000 */
        /* <DEDUP_REMOVED lines=11> */
.L_x_8:


//--------------------- .nv.global.init           --------------------------
	.section	.nv.global.init,"aw",@progbits
	.align	4
.nv.global.init:
	.type		mrg32k3aM1SubSeq,@object
	.size		mrg32k3aM1SubSeq,(mrg32k3aM2SubSeq - mrg32k3aM1SubSeq)
mrg32k3aM1SubSeq:
        /*0000*/ 	.byte	0x0b, 0xcc, 0xee, 0x04, 0x73, 0x29, 0x8b, 0x6f, 0xf6, 0x53, 0x03, 0xf6, 0x23, 0xf6, 0xea, 0xda
        /* <DEDUP_REMOVED lines=125> */
	.type		mrg32k3aM2SubSeq,@object
	.size		mrg32k3aM2SubSeq,(mrg32k3aM1 - mrg32k3aM2SubSeq)
mrg32k3aM2SubSeq:
        /* <DEDUP_REMOVED lines=126> */
	.type		mrg32k3aM1,@object
	.size		mrg32k3aM1,(mrg32k3aM1Seq - mrg32k3aM1)
mrg32k3aM1:
        /* <DEDUP_REMOVED lines=144> */
	.type		mrg32k3aM1Seq,@object
	.size		mrg32k3aM1Seq,(mrg32k3aM2 - mrg32k3aM1Seq)
mrg32k3aM1Seq:
        /* <DEDUP_REMOVED lines=144> */
	.type		mrg32k3aM2,@object
	.size		mrg32k3aM2,(mrg32k3aM2Seq - mrg32k3aM2)
mrg32k3aM2:
        /* <DEDUP_REMOVED lines=144> */
	.type		mrg32k3aM2Seq,@object
	.size		mrg32k3aM2Seq,(precalc_xorwow_matrix - mrg32k3aM2Seq)
mrg32k3aM2Seq:
        /* <DEDUP_REMOVED lines=144> */
	.type		precalc_xorwow_matrix,@object
	.size		precalc_xorwow_matrix,(precalc_xorwow_offset_matrix - precalc_xorwow_matrix)
precalc_xorwow_matrix:
        /* <DEDUP_REMOVED lines=6400> */
	.type		precalc_xorwow_offset_matrix,@object
	.size		precalc_xorwow_offset_matrix,(.L_1 - precalc_xorwow_offset_matrix)
precalc_xorwow_offset_matrix:
        /* <DEDUP_REMOVED lines=6400> */
.L_1:


//--------------------- .nv.shared.reserved.0     --------------------------
	.section	.nv.shared.reserved.0,"aw",@nobits
	.weak		__nv_reservedSMEM_offset_0_alias
	.size		__nv_reservedSMEM_offset_0_alias, 0, 64
	.other		__nv_reservedSMEM_offset_0_alias,@"STO_CUDA_RESERVED_SHARED STV_DEFAULT"
__nv_reservedSMEM_offset_0_alias:
	.zero		0
	.zero		64


//--------------------- .nv.constant0._Z10kmp_kernelPcS_PiS0_ii --------------------------
	.section	.nv.constant0._Z10kmp_kernelPcS_PiS0_ii,"a",@progbits
	.sectionflags	@""
	.align	4
.nv.constant0._Z10kmp_kernelPcS_PiS0_ii:
	.zero		936


//--------------------- SYMBOLS --------------------------

	.type		.nv.reservedSmem.offset0,@object
	.size		.nv.reservedSmem.offset0,0x4
